//
// Generated by NVIDIA NVVM Compiler
//
// Compiler Build ID: CL-36424714
// Cuda compilation tools, release 13.0, V13.0.88
// Based on NVVM 20.0.0
//

.version 9.0
.target sm_100
.address_size 64

	// .globl	rope_f32

.visible .entry rope_f32(
	.param .u64 .ptr .align 1 rope_f32_param_0,
	.param .u64 .ptr .align 1 rope_f32_param_1,
	.param .u64 .ptr .align 1 rope_f32_param_2,
	.param .u64 .ptr .align 1 rope_f32_param_3,
	.param .u64 .ptr .align 1 rope_f32_param_4,
	.param .u32 rope_f32_param_5,
	.param .u32 rope_f32_param_6,
	.param .u32 rope_f32_param_7
)
{
	.reg .pred 	%p<2>;
	.reg .b32 	%r<26>;
	.reg .b32 	%f<12>;
	.reg .b64 	%rd<20>;

	ld.param.u64 	%rd1, [rope_f32_param_0];
	ld.param.u64 	%rd2, [rope_f32_param_1];
	ld.param.u64 	%rd3, [rope_f32_param_2];
	ld.param.u64 	%rd4, [rope_f32_param_3];
	ld.param.u64 	%rd5, [rope_f32_param_4];
	ld.param.u32 	%r4, [rope_f32_param_5];
	ld.param.u32 	%r2, [rope_f32_param_6];
	ld.param.u32 	%r3, [rope_f32_param_7];
	mov.u32 	%r5, %ctaid.x;
	mov.u32 	%r6, %ntid.x;
	mov.u32 	%r7, %tid.x;
	mad.lo.s32 	%r1, %r5, %r6, %r7;
	shl.b32 	%r8, %r1, 1;
	mul.lo.s32 	%r9, %r2, %r4;
	setp.ge.u32 	%p1, %r8, %r9;
	@%p1 bra 	$L__BB0_2;
	cvta.to.global.u64 	%rd6, %rd4;
	cvta.to.global.u64 	%rd7, %rd2;
	cvta.to.global.u64 	%rd8, %rd3;
	cvta.to.global.u64 	%rd9, %rd1;
	cvta.to.global.u64 	%rd10, %rd5;
	shr.u32 	%r10, %r2, 1;
	div.u32 	%r11, %r1, %r10;
	mul.lo.s32 	%r12, %r11, %r10;
	sub.s32 	%r13, %r1, %r12;
	shr.u32 	%r14, %r3, 1;
	div.u32 	%r15, %r13, %r14;
	mul.lo.s32 	%r16, %r15, %r14;
	sub.s32 	%r17, %r13, %r16;
	mul.lo.s32 	%r18, %r11, %r2;
	mad.lo.s32 	%r19, %r15, %r3, %r18;
	add.s32 	%r20, %r19, %r17;
	add.s32 	%r21, %r20, %r14;
	ld.global.u32 	%r22, [%rd6];
	mul.lo.s32 	%r23, %r22, %r3;
	shr.u32 	%r24, %r23, 1;
	add.s32 	%r25, %r24, %r13;
	mul.wide.u32 	%rd11, %r25, 4;
	add.s64 	%rd12, %rd7, %rd11;
	ld.global.f32 	%f1, [%rd12];
	add.s64 	%rd13, %rd8, %rd11;
	ld.global.f32 	%f2, [%rd13];
	mul.wide.u32 	%rd14, %r20, 4;
	add.s64 	%rd15, %rd9, %rd14;
	ld.global.f32 	%f3, [%rd15];
	mul.f32 	%f4, %f1, %f3;
	mul.wide.u32 	%rd16, %r21, 4;
	add.s64 	%rd17, %rd9, %rd16;
	ld.global.f32 	%f5, [%rd17];
	mul.f32 	%f6, %f2, %f5;
	sub.f32 	%f7, %f4, %f6;
	add.s64 	%rd18, %rd10, %rd14;
	st.global.f32 	[%rd18], %f7;
	ld.global.f32 	%f8, [%rd15];
	ld.global.f32 	%f9, [%rd17];
	mul.f32 	%f10, %f1, %f9;
	fma.rn.f32 	%f11, %f2, %f8, %f10;
	add.s64 	%rd19, %rd10, %rd16;
	st.global.f32 	[%rd19], %f11;
$L__BB0_2:
	ret;

}


// ===== COMPILED SASS (sm_100) =====

	.target	sm_100

	.elftype	@"ET_EXEC"


//--------------------- .note.nv.tkinfo           --------------------------
	.section	.note.nv.tkinfo,"",@"SHT_NOTE"
	.sectionflags	@"SHF_NOTE_NV_TKINFO"
	.tkinfo
        /*0018*/ 	.word	0x00000002
        /*0030*/ 	.string	""
        /*0030*/ 	.string	"ptxas"
        /*0030*/ 	.string	"Cuda compilation tools, release 13.0, V13.0.88"
        /*0030*/ 	.string	"Build cuda_13.0.r13.0/compiler.36424714_0"
        /*0030*/ 	.string	"-arch sm_100 -m 64 "



//--------------------- .note.nv.cuinfo           --------------------------
	.section	.note.nv.cuinfo,"",@"SHT_NOTE"
	.sectionflags	@"SHF_NOTE_NV_CUINFO"
        /*0018*/ 	.short	0x0002
        /*001a*/ 	.short	0x0064
        /*001c*/ 	.short	0x0082
	.zero		2


//--------------------- .nv.info                  --------------------------
	.section	.nv.info,"",@"SHT_CUDA_INFO"
	.align	4


	//----- nvinfo : EIATTR_REGCOUNT
	.align		4
        /*0000*/ 	.byte	0x04, 0x2f
        /*0002*/ 	.short	(.L_1 - .L_0)
	.align		4
.L_0:
        /*0004*/ 	.word	index@(rope_f32)
        /*0008*/ 	.word	0x00000016


	//----- nvinfo : EIATTR_FRAME_SIZE
	.align		4
.L_1:
        /*000c*/ 	.byte	0x04, 0x11
        /*000e*/ 	.short	(.L_3 - .L_2)
	.align		4
.L_2:
        /*0010*/ 	.word	index@(rope_f32)
        /*0014*/ 	.word	0x00000000


	//----- nvinfo : EIATTR_MIN_STACK_SIZE
	.align		4
.L_3:
        /*0018*/ 	.byte	0x04, 0x12
        /*001a*/ 	.short	(.L_5 - .L_4)
	.align		4
.L_4:
        /*001c*/ 	.word	index@(rope_f32)
        /*0020*/ 	.word	0x00000000
.L_5:


//--------------------- .nv.compat                --------------------------
	.section	.nv.compat,"",@"SHT_CUDA_COMPAT_INFO"
	.align	4
        /*0000*/ 	.byte	0x02, 0x09, 0x00, 0x00, 0x02, 0x02, 0x01, 0x00, 0x02, 0x05, 0x05, 0x00, 0x03, 0x07, 0x01, 0x01
        /*0010*/ 	.byte	0x02, 0x03, 0x00, 0x00, 0x02, 0x06, 0x01, 0x00, 0x04, 0x0b, 0x08, 0x00, 0x09, 0x00, 0x00, 0x00
        /*0020*/ 	.byte	0x00, 0x00, 0x00, 0x00


//--------------------- .nv.info.rope_f32         --------------------------
	.section	.nv.info.rope_f32,"",@"SHT_CUDA_INFO"
	.sectionflags	@""
	.align	4


	//----- nvinfo : EIATTR_CUDA_API_VERSION
	.align		4
        /*0000*/ 	.byte	0x04, 0x37
        /*0002*/ 	.short	(.L_7 - .L_6)
.L_6:
        /*0004*/ 	.word	0x00000082


	//----- nvinfo : EIATTR_KPARAM_INFO
	.align		4
.L_7:
        /*0008*/ 	.byte	0x04, 0x17
        /*000a*/ 	.short	(.L_9 - .L_8)
.L_8:
        /*000c*/ 	.word	0x00000000
        /*0010*/ 	.short	0x0007
        /*0012*/ 	.short	0x0030
        /*0014*/ 	.byte	0x00, 0xf0, 0x11, 0x00


	//----- nvinfo : EIATTR_KPARAM_INFO
	.align		4
.L_9:
        /*0018*/ 	.byte	0x04, 0x17
        /*001a*/ 	.short	(.L_11 - .L_10)
.L_10:
        /*001c*/ 	.word	0x00000000
        /*0020*/ 	.short	0x0006
        /*0022*/ 	.short	0x002c
        /*0024*/ 	.byte	0x00, 0xf0, 0x11, 0x00


	//----- nvinfo : EIATTR_KPARAM_INFO
	.align		4
.L_11:
        /*0028*/ 	.byte	0x04, 0x17
        /*002a*/ 	.short	(.L_13 - .L_12)
.L_12:
        /*002c*/ 	.word	0x00000000
        /*0030*/ 	.short	0x0005
        /*0032*/ 	.short	0x0028
        /*0034*/ 	.byte	0x00, 0xf0, 0x11, 0x00


	//----- nvinfo : EIATTR_KPARAM_INFO
	.align		4
.L_13:
        /*0038*/ 	.byte	0x04, 0x17
        /*003a*/ 	.short	(.L_15 - .L_14)
.L_14:
        /*003c*/ 	.word	0x00000000
        /*0040*/ 	.short	0x0004
        /*0042*/ 	.short	0x0020
        /*0044*/ 	.byte	0x00, 0xf5, 0x21, 0x00


	//----- nvinfo : EIATTR_KPARAM_INFO
	.align		4
.L_15:
        /*0048*/ 	.byte	0x04, 0x17
        /*004a*/ 	.short	(.L_17 - .L_16)
.L_16:
        /*004c*/ 	.word	0x00000000
        /*0050*/ 	.short	0x0003
        /*0052*/ 	.short	0x0018
        /*0054*/ 	.byte	0x00, 0xf5, 0x21, 0x00


	//----- nvinfo : EIATTR_KPARAM_INFO
	.align		4
.L_17:
        /*0058*/ 	.byte	0x04, 0x17
        /*005a*/ 	.short	(.L_19 - .L_18)
.L_18:
        /*005c*/ 	.word	0x00000000
        /*0060*/ 	.short	0x0002
        /*0062*/ 	.short	0x0010
        /*0064*/ 	.byte	0x00, 0xf5, 0x21, 0x00


	//----- nvinfo : EIATTR_KPARAM_INFO
	.align		4
.L_19:
        /*0068*/ 	.byte	0x04, 0x17
        /*006a*/ 	.short	(.L_21 - .L_20)
.L_20:
        /*006c*/ 	.word	0x00000000
        /*0070*/ 	.short	0x0001
        /*0072*/ 	.short	0x0008
        /*0074*/ 	.byte	0x00, 0xf5, 0x21, 0x00


	//----- nvinfo : EIATTR_KPARAM_INFO
	.align		4
.L_21:
        /*0078*/ 	.byte	0x04, 0x17
        /*007a*/ 	.short	(.L_23 - .L_22)
.L_22:
        /*007c*/ 	.word	0x00000000
        /*0080*/ 	.short	0x0000
        /*0082*/ 	.short	0x0000
        /*0084*/ 	.byte	0x00, 0xf5, 0x21, 0x00


	//----- nvinfo : EIATTR_SPARSE_MMA_MASK
	.align		4
.L_23:
        /*0088*/ 	.byte	0x03, 0x50
        /*008a*/ 	.short	0x0000


	//----- nvinfo : EIATTR_MAXREG_COUNT
	.align		4
        /*008c*/ 	.byte	0x03, 0x1b
        /*008e*/ 	.short	0x00ff


	//----- nvinfo : EIATTR_MERCURY_ISA_VERSION
	.align		4
        /*0090*/ 	.byte	0x03, 0x5f
        /*0092*/ 	.short	0x0101


	//----- nvinfo : EIATTR_VRC_CTA_INIT_COUNT
	.align		4
        /*0094*/ 	.byte	0x02, 0x4a
	.zero		1
	.zero		1


	//----- nvinfo : EIATTR_EXIT_INSTR_OFFSETS
	.align		4
        /*0098*/ 	.byte	0x04, 0x1c
        /*009a*/ 	.short	(.L_25 - .L_24)


	//   ....[0]....
.L_24:
        /*009c*/ 	.word	0x00000090


	//   ....[1]....
        /*00a0*/ 	.word	0x00000540


	//----- nvinfo : EIATTR_CBANK_PARAM_SIZE
	.align		4
.L_25:
        /*00a4*/ 	.byte	0x03, 0x19
        /*00a6*/ 	.short	0x0034


	//----- nvinfo : EIATTR_PARAM_CBANK
	.align		4
        /*00a8*/ 	.byte	0x04, 0x0a
        /*00aa*/ 	.short	(.L_27 - .L_26)
	.align		4
.L_26:
        /*00ac*/ 	.word	index@(.nv.constant0.rope_f32)
        /*00b0*/ 	.short	0x0380
        /*00b2*/ 	.short	0x0034


	//----- nvinfo : EIATTR_SW_WAR
	.align		4
.L_27:
        /*00b4*/ 	.byte	0x04, 0x36
        /*00b6*/ 	.short	(.L_29 - .L_28)
.L_28:
        /*00b8*/ 	.word	0x00000008
.L_29:


//--------------------- .nv.callgraph             --------------------------
	.section	.nv.callgraph,"",@"SHT_CUDA_CALLGRAPH"
	.align	4
	.sectionentsize	8
	.align		4
        /*0000*/ 	.word	0x00000000
	.align		4
        /*0004*/ 	.word	0xffffffff
	.align		4
        /*0008*/ 	.word	0x00000000
	.align		4
        /*000c*/ 	.word	0xfffffffe
	.align		4
        /*0010*/ 	.word	0x00000000
	.align		4
        /*0014*/ 	.word	0xfffffffd
	.align		4
        /*0018*/ 	.word	0x00000000
	.align		4
        /*001c*/ 	.word	0xfffffffc


//--------------------- .text.rope_f32            --------------------------
	.section	.text.rope_f32,"ax",@progbits
	.align	128
        .global         rope_f32
        .type           rope_f32,@function
        .size           rope_f32,(.L_x_1 - rope_f32)
        .other          rope_f32,@"STO_CUDA_ENTRY STV_DEFAULT"
rope_f32:
.text.rope_f32:
[----:B------:R-:W-:Y:S01]  /*0000*/  LDC R1, c[0x0][0x37c] ;  /* 0x0000df00ff017b82 */ /* 0x000fe20000000800 */
[----:B------:R-:W0:Y:S07]  /*0010*/  S2R R3, SR_TID.X ;  /* 0x0000000000037919 */ /* 0x000e2e0000002100 */
[----:B------:R-:W0:Y:S01]  /*0020*/  S2UR UR6, SR_CTAID.X ;  /* 0x00000000000679c3 */ /* 0x000e220000002500 */
[----:B------:R-:W1:Y:S07]  /*0030*/  LDCU.64 UR4, c[0x0][0x3a8] ;  /* 0x00007500ff0477ac */ /* 0x000e6e0008000a00 */
[----:B------:R-:W0:Y:S01]  /*0040*/  LDC R6, c[0x0][0x360] ;  /* 0x0000d800ff067b82 */ /* 0x000e220000000800 */
[----:B-1----:R-:W-:Y:S01]  /*0050*/  UIMAD UR4, UR5, UR4, URZ ;  /* 0x00000004050472a4 */ /* 0x002fe2000f8e02ff */
[----:B0-----:R-:W-:-:S05]  /*0060*/  IMAD R6, R6, UR6, R3 ;  /* 0x0000000606067c24 */ /* 0x001fca000f8e0203 */
[----:B------:R-:W-:-:S04]  /*0070*/  SHF.L.U32 R0, R6, 0x1, RZ ;  /* 0x0000000106007819 */ /* 0x000fc800000006ff */
[----:B------:R-:W-:-:S13]  /*0080*/  ISETP.GE.U32.AND P0, PT, R0, UR4, PT ;  /* 0x0000000400007c0c */ /* 0x000fda000bf06070 */
[----:B------:R-:W-:Y:S05]  /*0090*/  @P0 EXIT ;  /* 0x000000000000094d */ /* 0x000fea0003800000 */
[----:B------:R-:W0:Y:S01]  /*00a0*/  LDC.64 R2, c[0x0][0x398] ;  /* 0x0000e600ff027b82 */ /* 0x000e220000000a00 */
[----:B------:R-:W0:Y:S01]  /*00b0*/  LDCU.64 UR8, c[0x0][0x358] ;  /* 0x00006b00ff0877ac */ /* 0x000e220008000a00 */
[----:B------:R-:W-:Y:S01]  /*00c0*/  USHF.R.U32.HI UR4, URZ, 0x1, UR5 ;  /* 0x00000001ff047899 */ /* 0x000fe20008011605 */
[----:B------:R-:W1:Y:S01]  /*00d0*/  LDCU UR7, c[0x0][0x3b0] ;  /* 0x00007600ff0777ac */ /* 0x000e620008000800 */
[----:B0-----:R0:W2:Y:S07]  /*00e0*/  LDG.E R0, desc[UR8][R2.64] ;  /* 0x0000000802007981 */ /* 0x0010ae000c1e1900 */
[----:B------:R-:W3:Y:S01]  /*00f0*/  I2F.U32.RP R7, UR4 ;  /* 0x0000000400077d06 */ /* 0x000ee20008209000 */
[----:B------:R-:W-:Y:S01]  /*0100*/  IADD3 R9, PT, PT, RZ, -UR4, RZ ;  /* 0x80000004ff097c10 */ /* 0x000fe2000fffe0ff */
[----:B-1----:R-:W-:Y:S01]  /*0110*/  USHF.R.U32.HI UR6, URZ, 0x1, UR7 ;  /* 0x00000001ff067899 */ /* 0x002fe20008011607 */
[----:B------:R-:W-:-:S05]  /*0120*/  ISETP.NE.U32.AND P2, PT, RZ, UR4, PT ;  /* 0x00000004ff007c0c */ /* 0x000fca000bf45070 */
[----:B---3--:R-:W1:Y:S02]  /*0130*/  MUFU.RCP R7, R7 ;  /* 0x0000000700077308 */ /* 0x008e640000001000 */
[----:B-1----:R-:W-:Y:S01]  /*0140*/  IADD3 R4, PT, PT, R7, 0xffffffe, RZ ;  /* 0x0ffffffe07047810 */ /* 0x002fe20007ffe0ff */
[----:B------:R-:W-:-:S05]  /*0150*/  IMAD R7, RZ, RZ, -UR6 ;  /* 0x80000006ff077e24 */ /* 0x000fca000f8e02ff */
[----:B------:R1:W3:Y:S02]  /*0160*/  F2I.FTZ.U32.TRUNC.NTZ R5, R4 ;  /* 0x0000000400057305 */ /* 0x0002e4000021f000 */
[----:B-1----:R-:W-:Y:S02]  /*0170*/  HFMA2 R4, -RZ, RZ, 0, 0 ;  /* 0x00000000ff047431 */ /* 0x002fe400000001ff */
[----:B---3--:R-:W-:-:S04]  /*0180*/  IMAD R9, R9, R5, RZ ;  /* 0x0000000509097224 */ /* 0x008fc800078e02ff */
[----:B------:R-:W-:-:S06]  /*0190*/  IMAD.HI.U32 R5, R5, R9, R4 ;  /* 0x0000000905057227 */ /* 0x000fcc00078e0004 */
[----:B------:R-:W-:Y:S02]  /*01a0*/  IMAD.HI.U32 R8, R5, R6, RZ ;  /* 0x0000000605087227 */ /* 0x000fe400078e00ff */
[----:B------:R-:W1:Y:S03]  /*01b0*/  I2F.U32.RP R5, UR6 ;  /* 0x0000000600057d06 */ /* 0x000e660008209000 */
[----:B0-----:R-:W-:-:S05]  /*01c0*/  IADD3 R3, PT, PT, -R8, RZ, RZ ;  /* 0x000000ff08037210 */ /* 0x001fca0007ffe1ff */
[----:B------:R-:W-:-:S05]  /*01d0*/  IMAD R2, R3, UR4, R6 ;  /* 0x0000000403027c24 */ /* 0x000fca000f8e0206 */
[----:B------:R-:W-:Y:S01]  /*01e0*/  ISETP.GE.U32.AND P0, PT, R2, UR4, PT ;  /* 0x0000000402007c0c */ /* 0x000fe2000bf06070 */
[----:B-1----:R-:W0:-:S12]  /*01f0*/  MUFU.RCP R5, R5 ;  /* 0x0000000500057308 */ /* 0x002e180000001000 */
[----:B------:R-:W-:Y:S02]  /*0200*/  @P0 IADD3 R2, PT, PT, R2, -UR4, RZ ;  /* 0x8000000402020c10 */ /* 0x000fe4000fffe0ff */
[----:B------:R-:W-:Y:S02]  /*0210*/  @P0 IADD3 R8, PT, PT, R8, 0x1, RZ ;  /* 0x0000000108080810 */ /* 0x000fe40007ffe0ff */
[----:B------:R-:W-:Y:S02]  /*0220*/  ISETP.GE.U32.AND P1, PT, R2, UR4, PT ;  /* 0x0000000402007c0c */ /* 0x000fe4000bf26070 */
[----:B0-----:R-:W-:-:S04]  /*0230*/  IADD3 R2, PT, PT, R5, 0xffffffe, RZ ;  /* 0x0ffffffe05027810 */ /* 0x001fc80007ffe0ff */
[----:B------:R0:W1:Y:S07]  /*0240*/  F2I.FTZ.U32.TRUNC.NTZ R3, R2 ;  /* 0x0000000200037305 */ /* 0x00006e000021f000 */
[----:B------:R-:W-:Y:S02]  /*0250*/  @P1 IADD3 R8, PT, PT, R8, 0x1, RZ ;  /* 0x0000000108081810 */ /* 0x000fe40007ffe0ff */
[----:B------:R-:W-:Y:S02]  /*0260*/  @!P2 LOP3.LUT R8, RZ, UR4, RZ, 0x33, !PT ;  /* 0x00000004ff08ac12 */ /* 0x000fe4000f8e33ff */
[----:B0-----:R-:W-:-:S02]  /*0270*/  MOV R2, RZ ;  /* 0x000000ff00027202 */ /* 0x001fc40000000f00 */
[C---:B------:R-:W-:Y:S01]  /*0280*/  IADD3 R9, PT, PT, -R8.reuse, RZ, RZ ;  /* 0x000000ff08097210 */ /* 0x040fe20007ffe1ff */
[----:B------:R-:W-:Y:S01]  /*0290*/  IMAD R11, R8, UR5, RZ ;  /* 0x00000005080b7c24 */ /* 0x000fe2000f8e02ff */
[----:B------:R-:W-:Y:S01]  /*02a0*/  ISETP.NE.U32.AND P2, PT, RZ, UR6, PT ;  /* 0x00000006ff007c0c */ /* 0x000fe2000bf45070 */
[----:B-1----:R-:W-:Y:S02]  /*02b0*/  IMAD R5, R7, R3, RZ ;  /* 0x0000000307057224 */ /* 0x002fe400078e02ff */
[----:B------:R-:W-:Y:S02]  /*02c0*/  IMAD R9, R9, UR4, R6 ;  /* 0x0000000409097c24 */ /* 0x000fe4000f8e0206 */
[----:B------:R-:W-:Y:S01]  /*02d0*/  IMAD.HI.U32 R4, R3, R5, R2 ;  /* 0x0000000503047227 */ /* 0x000fe200078e0002 */
[----:B------:R-:W0:Y:S05]  /*02e0*/  LDC.64 R6, c[0x0][0x390] ;  /* 0x0000e400ff067b82 */ /* 0x000e2a0000000a00 */
[----:B------:R-:W-:-:S03]  /*02f0*/  IMAD.HI.U32 R10, R4, R9, RZ ;  /* 0x00000009040a7227 */ /* 0x000fc600078e00ff */
[----:B------:R-:W1:Y:S02]  /*0300*/  LDC.64 R4, c[0x0][0x388] ;  /* 0x0000e200ff047b82 */ /* 0x000e640000000a00 */
[----:B------:R-:W-:-:S05]  /*0310*/  IADD3 R2, PT, PT, -R10, RZ, RZ ;  /* 0x000000ff0a027210 */ /* 0x000fca0007ffe1ff */
[----:B------:R-:W-:-:S05]  /*0320*/  IMAD R2, R2, UR6, R9 ;  /* 0x0000000602027c24 */ /* 0x000fca000f8e0209 */
[----:B------:R-:W-:-:S13]  /*0330*/  ISETP.GE.U32.AND P0, PT, R2, UR6, PT ;  /* 0x0000000602007c0c */ /* 0x000fda000bf06070 */
[----:B------:R-:W-:Y:S01]  /*0340*/  @P0 VIADD R2, R2, -UR6 ;  /* 0x8000000602020c36 */ /* 0x000fe20008000000 */
[----:B------:R-:W-:-:S04]  /*0350*/  @P0 IADD3 R10, PT, PT, R10, 0x1, RZ ;  /* 0x000000010a0a0810 */ /* 0x000fc80007ffe0ff */
[----:B------:R-:W-:Y:S02]  /*0360*/  ISETP.GE.U32.AND P1, PT, R2, UR6, PT ;  /* 0x0000000602007c0c */ /* 0x000fe4000bf26070 */
[----:B------:R-:W3:Y:S11]  /*0370*/  LDC.64 R2, c[0x0][0x380] ;  /* 0x0000e000ff027b82 */ /* 0x000ef60000000a00 */
[----:B------:R-:W-:-:S02]  /*0380*/  @P1 IADD3 R10, PT, PT, R10, 0x1, RZ ;  /* 0x000000010a0a1810 */ /* 0x000fc40007ffe0ff */
[----:B------:R-:W-:-:S04]  /*0390*/  @!P2 LOP3.LUT R10, RZ, UR6, RZ, 0x33, !PT ;  /* 0x00000006ff0aac12 */ /* 0x000fc8000f8e33ff */
[C---:B------:R-:W-:Y:S01]  /*03a0*/  IADD3 R8, PT, PT, -R10.reuse, RZ, RZ ;  /* 0x000000ff0a087210 */ /* 0x040fe20007ffe1ff */
[----:B------:R-:W-:-:S04]  /*03b0*/  IMAD R11, R10, UR7, R11 ;  /* 0x000000070a0b7c24 */ /* 0x000fc8000f8e020b */
[----:B------:R-:W-:-:S05]  /*03c0*/  IMAD R8, R8, UR6, R9 ;  /* 0x0000000608087c24 */ /* 0x000fca000f8e0209 */
[----:B------:R-:W-:Y:S01]  /*03d0*/  IADD3 R15, PT, PT, R8, R11, RZ ;  /* 0x0000000b080f7210 */ /* 0x000fe20007ffe0ff */
[----:B--2---:R-:W-:-:S05]  /*03e0*/  IMAD R0, R0, UR7, RZ ;  /* 0x0000000700007c24 */ /* 0x004fca000f8e02ff */
[----:B------:R-:W-:Y:S02]  /*03f0*/  LEA.HI R13, R0, R9, RZ, 0x1f ;  /* 0x00000009000d7211 */ /* 0x000fe400078ff8ff */
[----:B------:R-:W-:-:S03]  /*0400*/  IADD3 R9, PT, PT, R15, UR6, RZ ;  /* 0x000000060f097c10 */ /* 0x000fc6000fffe0ff */
[----:B0-----:R-:W-:-:S04]  /*0410*/  IMAD.WIDE.U32 R10, R13, 0x4, R6 ;  /* 0x000000040d0a7825 */ /* 0x001fc800078e0006 */
[----:B---3--:R-:W-:Y:S02]  /*0420*/  IMAD.WIDE.U32 R6, R9, 0x4, R2 ;  /* 0x0000000409067825 */ /* 0x008fe400078e0002 */
[----:B------:R-:W2:Y:S02]  /*0430*/  LDG.E R10, desc[UR8][R10.64] ;  /* 0x000000080a0a7981 */ /* 0x000ea4000c1e1900 */
[----:B-1----:R-:W-:Y:S02]  /*0440*/  IMAD.WIDE.U32 R4, R13, 0x4, R4 ;  /* 0x000000040d047825 */ /* 0x002fe400078e0004 */
[----:B------:R-:W2:Y:S02]  /*0450*/  LDG.E R19, desc[UR8][R6.64] ;  /* 0x0000000806137981 */ /* 0x000ea4000c1e1900 */
[C---:B------:R-:W-:Y:S02]  /*0460*/  IMAD.WIDE.U32 R12, R15.reuse, 0x4, R2 ;  /* 0x000000040f0c7825 */ /* 0x040fe400078e0002 */
[----:B------:R-:W3:Y:S01]  /*0470*/  LDG.E R4, desc[UR8][R4.64] ;  /* 0x0000000804047981 */ /* 0x000ee2000c1e1900 */
[----:B------:R-:W0:Y:S03]  /*0480*/  LDC.64 R2, c[0x0][0x3a0] ;  /* 0x0000e800ff027b82 */ /* 0x000e260000000a00 */
[----:B------:R-:W3:Y:S01]  /*0490*/  LDG.E R17, desc[UR8][R12.64] ;  /* 0x000000080c117981 */ /* 0x000ee2000c1e1900 */
[----:B0-----:R-:W-:-:S04]  /*04a0*/  IMAD.WIDE.U32 R14, R15, 0x4, R2 ;  /* 0x000000040f0e7825 */ /* 0x001fc800078e0002 */
[----:B--2---:R-:W-:-:S04]  /*04b0*/  FMUL R19, R10, R19 ;  /* 0x000000130a137220 */ /* 0x004fc80000400000 */
[----:B---3--:R-:W-:-:S05]  /*04c0*/  FFMA R17, R4, R17, -R19 ;  /* 0x0000001104117223 */ /* 0x008fca0000000813 */
[----:B------:R-:W-:Y:S04]  /*04d0*/  STG.E desc[UR8][R14.64], R17 ;  /* 0x000000110e007986 */ /* 0x000fe8000c101908 */
[----:B------:R-:W2:Y:S04]  /*04e0*/  LDG.E R19, desc[UR8][R6.64] ;  /* 0x0000000806137981 */ /* 0x000ea8000c1e1900 */
[----:B------:R-:W3:Y:S01]  /*04f0*/  LDG.E R11, desc[UR8][R12.64] ;  /* 0x000000080c0b7981 */ /* 0x000ee2000c1e1900 */
[----:B------:R-:W-:-:S04]  /*0500*/  IMAD.WIDE.U32 R2, R9, 0x4, R2 ;  /* 0x0000000409027825 */ /* 0x000fc800078e0002 */
[----:B--2---:R-:W-:-:S04]  /*0510*/  FMUL R19, R4, R19 ;  /* 0x0000001304137220 */ /* 0x004fc80000400000 */
[----:B---3--:R-:W-:-:S05]  /*0520*/  FFMA R11, R10, R11, R19 ;  /* 0x0000000b0a0b7223 */ /* 0x008fca0000000013 */
[----:B------:R-:W-:Y:S01]  /*0530*/  STG.E desc[UR8][R2.64], R11 ;  /* 0x0000000b02007986 */ /* 0x000fe2000c101908 */
[----:B------:R-:W-:Y:S05]  /*0540*/  EXIT ;  /* 0x000000000000794d */ /* 0x000fea0003800000 */
.L_x_0:
[----:B------:R-:W-:-:S00]  /*0550*/  BRA `(.L_x_0) ;  /* 0xfffffffc00fc7947 */ /* 0x000fc0000383ffff */
[----:B------:R-:W-:-:S00]  /*0560*/  NOP ;  /* 0x0000000000007918 */ /* 0x000fc00000000000 */
        /* <DEDUP_REMOVED lines=9> */
.L_x_1:


//--------------------- .nv.shared.reserved.0     --------------------------
	.section	.nv.shared.reserved.0,"aw",@nobits
	.weak		__nv_reservedSMEM_offset_0_alias
	.size		__nv_reservedSMEM_offset_0_alias, 0, 64
	.other		__nv_reservedSMEM_offset_0_alias,@"STO_CUDA_RESERVED_SHARED STV_DEFAULT"
__nv_reservedSMEM_offset_0_alias:
	.zero		0
	.zero		64


//--------------------- .nv.constant0.rope_f32    --------------------------
	.section	.nv.constant0.rope_f32,"a",@progbits
	.sectionflags	@""
	.align	4
.nv.constant0.rope_f32:
	.zero		948


//--------------------- SYMBOLS --------------------------

	.type		.nv.reservedSmem.offset0,@object
	.size		.nv.reservedSmem.offset0,0x4
